	.headerflags	@"EF_CUDA_TEXMODE_UNIFIED EF_CUDA_64BIT_ADDRESS EF_CUDA_ACCELERATORS EF_CUDA_SM90 EF_CUDA_VIRTUAL_SM(EF_CUDA_SM90)"
	.elftype	@"ET_EXEC"


//--------------------- .nv.info                  --------------------------
	.section	.nv.info,"",@"SHT_CUDA_INFO"
	.align	4


	//----- nvinfo : EIATTR_REGCOUNT
	.align		4
        /*0000*/ 	.byte	0x04, 0x2f
        /*0002*/ 	.short	(.L_1 - .L_0)
	.align		4
.L_0:
        /*0004*/ 	.word	index@(triton_poi_fused_avg_pool2d_leaky_relu_18)
        /*0008*/ 	.word	0x00000020


	//----- nvinfo : EIATTR_MIN_STACK_SIZE
	.align		4
.L_1:
        /*000c*/ 	.byte	0x04, 0x12
        /*000e*/ 	.short	(.L_3 - .L_2)
	.align		4
.L_2:
        /*0010*/ 	.word	index@(triton_poi_fused_avg_pool2d_leaky_relu_18)
        /*0014*/ 	.word	0x00000000


	//----- nvinfo : EIATTR_FRAME_SIZE
	.align		4
.L_3:
        /*0018*/ 	.byte	0x04, 0x11
        /*001a*/ 	.short	(.L_5 - .L_4)
	.align		4
.L_4:
        /*001c*/ 	.word	index@(triton_poi_fused_avg_pool2d_leaky_relu_18)
        /*0020*/ 	.word	0x00000000


	//----- nvinfo : EIATTR_MIN_STACK_SIZE
	.align		4
.L_5:
        /*0024*/ 	.byte	0x04, 0x12
        /*0026*/ 	.short	(.L_7 - .L_6)
	.align		4
.L_6:
        /*0028*/ 	.word	index@(triton_poi_fused_avg_pool2d_leaky_relu_18)
        /*002c*/ 	.word	0x00000000
.L_7:


//--------------------- .nv.info.triton_poi_fused_avg_pool2d_leaky_relu_18 --------------------------
	.section	.nv.info.triton_poi_fused_avg_pool2d_leaky_relu_18,"",@"SHT_CUDA_INFO"
	.sectionflags	@""
	.align	4


	//----- nvinfo : EIATTR_CUDA_API_VERSION
	.align		4
        /*0000*/ 	.byte	0x04, 0x37
        /*0002*/ 	.short	(.L_9 - .L_8)
.L_8:
        /*0004*/ 	.word	0x0000007c


	//----- nvinfo : EIATTR_KPARAM_INFO
	.align		4
.L_9:
        /*0008*/ 	.byte	0x04, 0x17
        /*000a*/ 	.short	(.L_11 - .L_10)
.L_10:
        /*000c*/ 	.word	0x00000000
        /*0010*/ 	.short	0x0003
        /*0012*/ 	.short	0x0018
        /*0014*/ 	.byte	0x00, 0xf0, 0x11, 0x00


	//----- nvinfo : EIATTR_KPARAM_INFO
	.align		4
.L_11:
        /*0018*/ 	.byte	0x04, 0x17
        /*001a*/ 	.short	(.L_13 - .L_12)
.L_12:
        /*001c*/ 	.word	0x00000000
        /*0020*/ 	.short	0x0002
        /*0022*/ 	.short	0x0010
        /*0024*/ 	.byte	0x00, 0xf4, 0x21, 0x00


	//----- nvinfo : EIATTR_KPARAM_INFO
	.align		4
.L_13:
        /*0028*/ 	.byte	0x04, 0x17
        /*002a*/ 	.short	(.L_15 - .L_14)
.L_14:
        /*002c*/ 	.word	0x00000000
        /*0030*/ 	.short	0x0001
        /*0032*/ 	.short	0x0008
        /*0034*/ 	.byte	0x00, 0xf4, 0x21, 0x00


	//----- nvinfo : EIATTR_KPARAM_INFO
	.align		4
.L_15:
        /*0038*/ 	.byte	0x04, 0x17
        /*003a*/ 	.short	(.L_17 - .L_16)
.L_16:
        /*003c*/ 	.word	0x00000000
        /*0040*/ 	.short	0x0000
        /*0042*/ 	.short	0x0000
        /*0044*/ 	.byte	0x00, 0xf4, 0x21, 0x00


	//----- nvinfo : EIATTR_SPARSE_MMA_MASK
	.align		4
.L_17:
        /*0048*/ 	.byte	0x03, 0x50
        /*004a*/ 	.short	0x0000


	//----- nvinfo : EIATTR_MAXREG_COUNT
	.align		4
        /*004c*/ 	.byte	0x03, 0x1b
        /*004e*/ 	.short	0x00ff


	//----- nvinfo : EIATTR_EXIT_INSTR_OFFSETS
	.align		4
        /*0050*/ 	.byte	0x04, 0x1c
        /*0052*/ 	.short	(.L_19 - .L_18)


	//   ....[0]....
.L_18:
        /*0054*/ 	.word	0x00000950


	//----- nvinfo : EIATTR_REQNTID
	.align		4
.L_19:
        /*0058*/ 	.byte	0x04, 0x10
        /*005a*/ 	.short	(.L_21 - .L_20)
.L_20:
        /*005c*/ 	.word	0x00000080
        /*0060*/ 	.word	0x00000001
        /*0064*/ 	.word	0x00000001


	//----- nvinfo : EIATTR_CBANK_PARAM_SIZE
	.align		4
.L_21:
        /*0068*/ 	.byte	0x03, 0x19
        /*006a*/ 	.short	0x001c


	//----- nvinfo : EIATTR_PARAM_CBANK
	.align		4
        /*006c*/ 	.byte	0x04, 0x0a
        /*006e*/ 	.short	(.L_23 - .L_22)
	.align		4
.L_22:
        /*0070*/ 	.word	index@(.nv.constant0.triton_poi_fused_avg_pool2d_leaky_relu_18)
        /*0074*/ 	.short	0x0210
        /*0076*/ 	.short	0x001c


	//----- nvinfo : EIATTR_SW_WAR
	.align		4
.L_23:
        /*0078*/ 	.byte	0x04, 0x36
        /*007a*/ 	.short	(.L_25 - .L_24)
.L_24:
        /*007c*/ 	.word	0x00000008
.L_25:


//--------------------- .nv.callgraph             --------------------------
	.section	.nv.callgraph,"",@"SHT_CUDA_CALLGRAPH"
	.align	4
	.sectionentsize	8
	.align		4
        /*0000*/ 	.word	0x00000000
	.align		4
        /*0004*/ 	.word	0xffffffff
	.align		4
        /*0008*/ 	.word	0x00000000
	.align		4
        /*000c*/ 	.word	0xfffffffe
	.align		4
        /*0010*/ 	.word	0x00000000
	.align		4
        /*0014*/ 	.word	0xfffffffd
	.align		4
        /*0018*/ 	.word	0x00000000
	.align		4
        /*001c*/ 	.word	0xfffffffc


//--------------------- .text.triton_poi_fused_avg_pool2d_leaky_relu_18 --------------------------
	.section	.text.triton_poi_fused_avg_pool2d_leaky_relu_18,"ax",@progbits
	.sectionflags	@"SHF_BARRIERS=1"
	.align	128
        .global         triton_poi_fused_avg_pool2d_leaky_relu_18
        .type           triton_poi_fused_avg_pool2d_leaky_relu_18,@function
        .size           triton_poi_fused_avg_pool2d_leaky_relu_18,(.L_x_1 - triton_poi_fused_avg_pool2d_leaky_relu_18)
        .other          triton_poi_fused_avg_pool2d_leaky_relu_18,@"STO_CUDA_ENTRY STV_DEFAULT"
triton_poi_fused_avg_pool2d_leaky_relu_18:
.text.triton_poi_fused_avg_pool2d_leaky_relu_18:
[----:B------:R-:W-:Y:S01]  /*0000*/  LDC R1, c[0x0][0x28] ;  /* 0x00000a00ff017b82 */ /* 0x000fe20000000800 */
[----:B------:R-:W1:Y:S07]  /*0010*/  S2R R0, SR_TID.X ;  /* 0x0000000000007919 */ /* 0x000e6e0000002100 */
[----:B------:R-:W2:Y:S01]  /*0020*/  LDC.64 R28, c[0x0][0x210] ;  /* 0x00008400ff1c7b82 */ /* 0x000ea20000000a00 */
[----:B------:R-:W-:Y:S01]  /*0030*/  ULDC.64 UR4, c[0x0][0x210] ;  /* 0x0000840000047ab9 */ /* 0x000fe20000000a00 */
[----:B------:R-:W-:Y:S01]  /*0040*/  ULDC.64 UR6, c[0x0][0x208] ;  /* 0x0000820000067ab9 */ /* 0x000fe20000000a00 */
[----:B------:R-:W3:Y:S01]  /*0050*/  S2R R6, SR_CTAID.X ;  /* 0x0000000000067919 */ /* 0x000ee20000002500 */
[----:B------:R-:W-:Y:S01]  /*0060*/  ULDC.64 UR8, c[0x0][0x218] ;  /* 0x0000860000087ab9 */ /* 0x000fe20000000a00 */
[----:B-1----:R-:W-:-:S02]  /*0070*/  IMAD.SHL.U32 R2, R0, 0x8, RZ ;  /* 0x0000000800027824 */ /* 0x002fc400078e00ff */
[----:B---3--:R-:W-:-:S03]  /*0080*/  IMAD.SHL.U32 R3, R6, 0x400, RZ ;  /* 0x0000040006037824 */ /* 0x008fc600078e00ff */
[----:B------:R-:W-:Y:S02]  /*0090*/  LOP3.LUT R4, R2, 0x3f8, RZ, 0xc0, !PT ;  /* 0x000003f802047812 */ /* 0x000fe400078ec0ff */
[----:B------:R-:W-:Y:S02]  /*00a0*/  SHF.R.S32.HI R7, RZ, 0x15, R6 ;  /* 0x00000015ff077819 */ /* 0x000fe40000011406 */
[----:B------:R-:W-:-:S04]  /*00b0*/  LOP3.LUT R2, R3, R4, RZ, 0xfc, !PT ;  /* 0x0000000403027212 */ /* 0x000fc800078efcff */
[----:B------:R-:W-:-:S04]  /*00c0*/  SHF.R.S32.HI R5, RZ, 0x1f, R2 ;  /* 0x0000001fff057819 */ /* 0x000fc80000011402 */
[-C--:B------:R-:W-:Y:S02]  /*00d0*/  LEA.HI R6, R5, R2.reuse, RZ, 0x8 ;  /* 0x0000000205067211 */ /* 0x080fe400078f40ff */
[----:B------:R-:W-:Y:S02]  /*00e0*/  SGXT R5, R7, 0x1 ;  /* 0x000000010705781a */ /* 0x000fe40000000200 */
[----:B------:R-:W-:Y:S02]  /*00f0*/  SHF.R.S32.HI R7, RZ, 0x8, R6 ;  /* 0x00000008ff077819 */ /* 0x000fe40000011406 */
[----:B------:R-:W-:Y:S02]  /*0100*/  LEA.HI R9, R5, R2, RZ, 0xd ;  /* 0x0000000205097211 */ /* 0x000fe400078f68ff */
[----:B------:R-:W-:-:S03]  /*0110*/  LEA.HI R8, R7, R7, RZ, 0x5 ;  /* 0x0000000707087211 */ /* 0x000fc600078f28ff */
[----:B------:R-:W-:Y:S01]  /*0120*/  IMAD.SHL.U32 R9, R9, 0x4, RZ ;  /* 0x0000000409097824 */ /* 0x000fe200078e00ff */
[----:B------:R-:W-:-:S04]  /*0130*/  LOP3.LUT R8, R8, 0x7fffe0, RZ, 0xc0, !PT ;  /* 0x007fffe008087812 */ /* 0x000fc800078ec0ff */
[----:B------:R-:W-:Y:S02]  /*0140*/  IADD3 R8, R7, -R8, RZ ;  /* 0x8000000807087210 */ /* 0x000fe40007ffe0ff */
[----:B------:R-:W-:Y:S02]  /*0150*/  LOP3.LUT R9, R9, 0xffff8000, RZ, 0xc0, !PT ;  /* 0xffff800009097812 */ /* 0x000fe400078ec0ff */
[----:B------:R-:W-:-:S03]  /*0160*/  LOP3.LUT R7, R6, 0xffffff00, RZ, 0xc0, !PT ;  /* 0xffffff0006077812 */ /* 0x000fc600078ec0ff */
[----:B------:R-:W-:Y:S02]  /*0170*/  IMAD R22, R8, 0x200, R9 ;  /* 0x0000020008167824 */ /* 0x000fe400078e0209 */
[----:B------:R-:W-:Y:S02]  /*0180*/  IMAD.IADD R7, R2, 0x1, -R7 ;  /* 0x0000000102077824 */ /* 0x000fe400078e0a07 */
[----:B------:R-:W-:Y:S01]  /*0190*/  VIADD R10, R22, 0x4000 ;  /* 0x00004000160a7836 */ /* 0x000fe20000000000 */
[----:B------:R-:W-:Y:S02]  /*01a0*/  SHF.R.S32.HI R20, RZ, 0x1f, R22 ;  /* 0x0000001fff147819 */ /* 0x000fe40000011416 */
[----:B------:R-:W-:Y:S02]  /*01b0*/  IADD3 R6, P0, R7, R22, RZ ;  /* 0x0000001607067210 */ /* 0x000fe40007f1e0ff */
[----:B------:R-:W-:Y:S02]  /*01c0*/  IADD3 R13, R7, R22, RZ ;  /* 0x00000016070d7210 */ /* 0x000fe40007ffe0ff */
[----:B------:R-:W-:-:S02]  /*01d0*/  LEA.HI.X.SX32 R9, R7, R20, 0x1, P0 ;  /* 0x0000001407097211 */ /* 0x000fc400000f0eff */
[----:B------:R-:W-:Y:S01]  /*01e0*/  LEA R16, P0, R6, UR4, 0x2 ;  /* 0x0000000406107c11 */ /* 0x000fe2000f8010ff */
[----:B--2---:R-:W-:-:S03]  /*01f0*/  IMAD.WIDE R12, R13, 0x4, R28 ;  /* 0x000000040d0c7825 */ /* 0x004fc600078e021c */
[----:B------:R-:W-:Y:S02]  /*0200*/  LEA.HI.X R17, R6, UR5, R9, 0x2, P0 ;  /* 0x0000000506117c11 */ /* 0x000fe400080f1409 */
[----:B------:R-:W-:Y:S01]  /*0210*/  LOP3.LUT R6, R3, 0x4, R4, 0xfe, !PT ;  /* 0x0000000403067812 */ /* 0x000fe200078efe04 */
[----:B------:R-:W2:Y:S03]  /*0220*/  LDG.E.128 R12, desc[UR6][R12.64] ;  /* 0x000000060c0c7981 */ /* 0x000ea6000c1e1d00 */
[----:B------:R-:W-:Y:S01]  /*0230*/  LEA.HI R5, R5, R6, RZ, 0x8 ;  /* 0x0000000605057211 */ /* 0x000fe200078f40ff */
[----:B------:R-:W2:Y:S01]  /*0240*/  LDG.E.128 R16, desc[UR6][R16.64+0x400] ;  /* 0x0004000610107981 */ /* 0x000ea2000c1e1d00 */
[----:B------:R-:W-:Y:S01]  /*0250*/  IMAD.IADD R9, R7, 0x1, R10 ;  /* 0x0000000107097824 */ /* 0x000fe200078e020a */
[----:B------:R-:W-:Y:S02]  /*0260*/  IADD3 R24, R22, 0x4100, RZ ;  /* 0x0000410016187810 */ /* 0x000fe40007ffe0ff */
[----:B------:R-:W-:Y:S01]  /*0270*/  LOP3.LUT R11, R5, 0xffffff00, RZ, 0xc0, !PT ;  /* 0xffffff00050b7812 */ /* 0x000fe200078ec0ff */
[----:B------:R-:W-:-:S04]  /*0280*/  IMAD.WIDE R4, R9, 0x4, R28 ;  /* 0x0000000409047825 */ /* 0x000fc800078e021c */
[----:B------:R-:W-:Y:S02]  /*0290*/  IMAD.IADD R11, R6, 0x1, -R11 ;  /* 0x00000001060b7824 */ /* 0x000fe400078e0a0b */
[----:B------:R-:W-:Y:S02]  /*02a0*/  IMAD.IADD R9, R7, 0x1, R24 ;  /* 0x0000000107097824 */ /* 0x000fe400078e0218 */
[----:B------:R-:W3:Y:S01]  /*02b0*/  LDG.E.128 R4, desc[UR6][R4.64] ;  /* 0x0000000604047981 */ /* 0x000ee2000c1e1d00 */
[----:B------:R-:W-:Y:S01]  /*02c0*/  IADD3 R27, P0, R11, R22, RZ ;  /* 0x000000160b1b7210 */ /* 0x000fe20007f1e0ff */
[----:B------:R-:W-:Y:S01]  /*02d0*/  IMAD.WIDE R8, R9, 0x4, R28 ;  /* 0x0000000409087825 */ /* 0x000fe200078e021c */
[----:B------:R-:W-:Y:S02]  /*02e0*/  IADD3 R25, R11, R22, RZ ;  /* 0x000000160b197210 */ /* 0x000fe40007ffe0ff */
[C---:B------:R-:W-:Y:S01]  /*02f0*/  LEA.HI.X.SX32 R20, R11.reuse, R20, 0x1, P0 ;  /* 0x000000140b147211 */ /* 0x040fe200000f0eff */
[----:B------:R-:W-:-:S02]  /*0300*/  IMAD.IADD R23, R11, 0x1, R10 ;  /* 0x000000010b177824 */ /* 0x000fc400078e020a */
[----:B------:R-:W-:Y:S02]  /*0310*/  IMAD.IADD R24, R11, 0x1, R24 ;  /* 0x000000010b187824 */ /* 0x000fe400078e0218 */
[----:B------:R-:W4:Y:S01]  /*0320*/  LDG.E.128 R8, desc[UR6][R8.64] ;  /* 0x0000000608087981 */ /* 0x000f22000c1e1d00 */
[----:B------:R-:W-:-:S04]  /*0330*/  IMAD.WIDE R22, R23, 0x4, R28 ;  /* 0x0000000417167825 */ /* 0x000fc800078e021c */
[----:B--2---:R-:W-:Y:S01]  /*0340*/  FADD R21, R14, R18 ;  /* 0x000000120e157221 */ /* 0x004fe20000000000 */
[----:B------:R-:W-:Y:S01]  /*0350*/  LEA R18, P0, R27, UR4, 0x2 ;  /* 0x000000041b127c11 */ /* 0x000fe2000f8010ff */
[----:B------:R-:W-:Y:S01]  /*0360*/  FADD R26, R15, R19 ;  /* 0x000000130f1a7221 */ /* 0x000fe20000000000 */
[----:B------:R-:W-:Y:S02]  /*0370*/  IMAD.WIDE R14, R25, 0x4, R28 ;  /* 0x00000004190e7825 */ /* 0x000fe400078e021c */
[----:B------:R-:W-:Y:S02]  /*0380*/  LEA.HI.X R19, R27, UR5, R20, 0x2, P0 ;  /* 0x000000051b137c11 */ /* 0x000fe400080f1414 */
[----:B------:R-:W-:-:S04]  /*0390*/  IMAD.WIDE R24, R24, 0x4, R28 ;  /* 0x0000000418187825 */ /* 0x000fc800078e021c */
[----:B------:R-:W-:Y:S01]  /*03a0*/  FADD R29, R12, R16 ;  /* 0x000000100c1d7221 */ /* 0x000fe20000000000 */
[----:B------:R-:W-:Y:S02]  /*03b0*/  FADD R28, R13, R17 ;  /* 0x000000110d1c7221 */ /* 0x000fe40000000000 */
[----:B------:R-:W2:Y:S01]  /*03c0*/  LDG.E.128 R12, desc[UR6][R14.64] ;  /* 0x000000060e0c7981 */ /* 0x000ea2000c1e1d00 */
[----:B---3--:R-:W-:Y:S01]  /*03d0*/  FADD R26, R7, R26 ;  /* 0x0000001a071a7221 */ /* 0x008fe20000000000 */
[----:B------:R-:W-:Y:S02]  /*03e0*/  FADD R29, R4, R29 ;  /* 0x0000001d041d7221 */ /* 0x000fe40000000000 */
[----:B------:R-:W2:Y:S01]  /*03f0*/  LDG.E.128 R16, desc[UR6][R18.64+0x400] ;  /* 0x0004000612107981 */ /* 0x000ea2000c1e1d00 */
[----:B------:R-:W-:-:S03]  /*0400*/  FADD R7, R6, R21 ;  /* 0x0000001506077221 */ /* 0x000fc60000000000 */
[----:B------:R-:W3:Y:S01]  /*0410*/  LDG.E.128 R20, desc[UR6][R22.64] ;  /* 0x0000000616147981 */ /* 0x000ee2000c1e1d00 */
[----:B----4-:R-:W-:-:S03]  /*0420*/  FADD R11, R11, R26 ;  /* 0x0000001a0b0b7221 */ /* 0x010fc60000000000 */
[----:B------:R-:W4:Y:S01]  /*0430*/  LDG.E.128 R24, desc[UR6][R24.64] ;  /* 0x0000000618187981 */ /* 0x000f22000c1e1d00 */
[----:B------:R-:W-:Y:S01]  /*0440*/  FADD R10, R10, R7 ;  /* 0x000000070a0a7221 */ /* 0x000fe20000000000 */
[----:B------:R-:W-:-:S03]  /*0450*/  FMUL R7, R11, 0.25 ;  /* 0x3e8000000b077820 */ /* 0x000fc60000400000 */
[----:B------:R-:W-:Y:S02]  /*0460*/  FMUL R6, R10, 0.25 ;  /* 0x3e8000000a067820 */ /* 0x000fe40000400000 */
[----:B------:R-:W-:Y:S01]  /*0470*/  FSETP.GT.AND P0, PT, R7, RZ, PT ;  /* 0x000000ff0700720b */ /* 0x000fe20003f04000 */
[----:B------:R-:W1:Y:S02]  /*0480*/  S2R R10, SR_TID.X ;  /* 0x00000000000a7919 */ /* 0x000e640000002100 */
[----:B------:R-:W-:Y:S01]  /*0490*/  FSETP.GT.AND P6, PT, R6, RZ, PT ;  /* 0x000000ff0600720b */ /* 0x000fe20003fc4000 */
[----:B------:R-:W-:Y:S01]  /*04a0*/  FADD R28, R5, R28 ;  /* 0x0000001c051c7221 */ /* 0x000fe20000000000 */
[----:B------:R-:W-:Y:S01]  /*04b0*/  FADD R29, R8, R29 ;  /* 0x0000001d081d7221 */ /* 0x000fe20000000000 */
[----:B------:R-:W-:Y:S02]  /*04c0*/  SEL R8, RZ, 0x1, !P0 ;  /* 0x00000001ff087807 */ /* 0x000fe40004000000 */
[----:B------:R-:W-:Y:S01]  /*04d0*/  SEL R5, RZ, 0x1, !P6 ;  /* 0x00000001ff057807 */ /* 0x000fe20007000000 */
[----:B------:R-:W5:Y:S03]  /*04e0*/  S2UR UR5, SR_CgaCtaId ;  /* 0x00000000000579c3 */ /* 0x000f660000008800 */
[----:B------:R-:W-:Y:S01]  /*04f0*/  PRMT R8, R5, 0x3340, R8 ;  /* 0x0000334005087816 */ /* 0x000fe20000000008 */
[----:B------:R-:W-:-:S03]  /*0500*/  FADD R9, R9, R28 ;  /* 0x0000001c09097221 */ /* 0x000fc60000000000 */
[----:B------:R-:W-:Y:S01]  /*0510*/  @!P6 FMUL R6, R6, 0.20000000298023223877 ;  /* 0x3e4ccccd0606e820 */ /* 0x000fe20000400000 */
[----:B------:R-:W-:Y:S01]  /*0520*/  UMOV UR4, 0x400 ;  /* 0x0000040000047882 */ /* 0x000fe20000000000 */
[----:B------:R-:W-:Y:S01]  /*0530*/  @!P0 FMUL R7, R7, 0.20000000298023223877 ;  /* 0x3e4ccccd07078820 */ /* 0x000fe20000400000 */
[----:B-----5:R-:W-:Y:S01]  /*0540*/  UPRMT UR4, UR5, 0x654, UR4 ;  /* 0x0000065405047896 */ /* 0x020fe20008000004 */
[----:B------:R-:W-:-:S05]  /*0550*/  IMAD.SHL.U32 R0, R0, 0x4, RZ ;  /* 0x0000000400007824 */ /* 0x000fca00078e00ff */
[----:B------:R-:W-:Y:S01]  /*0560*/  LOP3.LUT R0, R0, 0x1fc, RZ, 0xc0, !PT ;  /* 0x000001fc00007812 */ /* 0x000fe200078ec0ff */
[----:B--2---:R-:W-:Y:S01]  /*0570*/  FADD R4, R15, R19 ;  /* 0x000000130f047221 */ /* 0x004fe20000000000 */
[----:B------:R-:W-:Y:S01]  /*0580*/  FADD R5, R14, R18 ;  /* 0x000000120e057221 */ /* 0x000fe20000000000 */
[----:B------:R-:W-:Y:S01]  /*0590*/  FADD R14, R13, R17 ;  /* 0x000000110d0e7221 */ /* 0x000fe20000000000 */
[----:B------:R-:W-:Y:S01]  /*05a0*/  FADD R11, R12, R16 ;  /* 0x000000100c0b7221 */ /* 0x000fe20000000000 */
[----:B---3--:R-:W-:Y:S01]  /*05b0*/  FADD R4, R23, R4 ;  /* 0x0000000417047221 */ /* 0x008fe20000000000 */
[----:B------:R-:W-:Y:S01]  /*05c0*/  FADD R5, R22, R5 ;  /* 0x0000000516057221 */ /* 0x000fe20000000000 */
[----:B------:R-:W-:Y:S01]  /*05d0*/  FADD R12, R21, R14 ;  /* 0x0000000e150c7221 */ /* 0x000fe20000000000 */
[----:B------:R-:W-:Y:S01]  /*05e0*/  FADD R11, R20, R11 ;  /* 0x0000000b140b7221 */ /* 0x000fe20000000000 */
[----:B------:R-:W2:Y:S01]  /*05f0*/  LDC.64 R22, c[0x0][0x220] ;  /* 0x00008800ff167b82 */ /* 0x000ea20000000a00 */
[----:B----4-:R-:W-:Y:S01]  /*0600*/  FADD R27, R27, R4 ;  /* 0x000000041b1b7221 */ /* 0x010fe20000000000 */
[----:B------:R-:W-:Y:S01]  /*0610*/  FADD R26, R26, R5 ;  /* 0x000000051a1a7221 */ /* 0x000fe20000000000 */
[----:B------:R-:W-:Y:S01]  /*0620*/  FMUL R5, R9, 0.25 ;  /* 0x3e80000009057820 */ /* 0x000fe20000400000 */
[----:B------:R-:W-:Y:S01]  /*0630*/  FMUL R4, R29, 0.25 ;  /* 0x3e8000001d047820 */ /* 0x000fe20000400000 */
[----:B------:R-:W-:Y:S01]  /*0640*/  FADD R12, R25, R12 ;  /* 0x0000000c190c7221 */ /* 0x000fe20000000000 */
[----:B------:R-:W-:Y:S01]  /*0650*/  FADD R11, R24, R11 ;  /* 0x0000000b180b7221 */ /* 0x000fe20000000000 */
[----:B------:R-:W-:Y:S01]  /*0660*/  FMUL R15, R27, 0.25 ;  /* 0x3e8000001b0f7820 */ /* 0x000fe20000400000 */
[----:B------:R-:W-:Y:S01]  /*0670*/  FMUL R14, R26, 0.25 ;  /* 0x3e8000001a0e7820 */ /* 0x000fe20000400000 */
[----:B------:R-:W-:Y:S01]  /*0680*/  FMUL R13, R12, 0.25 ;  /* 0x3e8000000c0d7820 */ /* 0x000fe20000400000 */
[----:B------:R-:W-:Y:S01]  /*0690*/  FSETP.GT.AND P1, PT, R5, RZ, PT ;  /* 0x000000ff0500720b */ /* 0x000fe20003f24000 */
[----:B------:R-:W-:Y:S01]  /*06a0*/  FMUL R12, R11, 0.25 ;  /* 0x3e8000000b0c7820 */ /* 0x000fe20000400000 */
[----:B------:R-:W-:-:S02]  /*06b0*/  FSETP.GT.AND P2, PT, R4, RZ, PT ;  /* 0x000000ff0400720b */ /* 0x000fc40003f44000 */
[----:B------:R-:W-:Y:S02]  /*06c0*/  SEL R9, RZ, 0x1, !P1 ;  /* 0x00000001ff097807 */ /* 0x000fe40004800000 */
[----:B------:R-:W-:Y:S02]  /*06d0*/  SEL R16, RZ, 0x1, !P2 ;  /* 0x00000001ff107807 */ /* 0x000fe40005000000 */
[----:B------:R-:W-:Y:S02]  /*06e0*/  FSETP.GT.AND P3, PT, R15, RZ, PT ;  /* 0x000000ff0f00720b */ /* 0x000fe40003f64000 */
[----:B------:R-:W-:Y:S02]  /*06f0*/  FSETP.GT.AND P4, PT, R14, RZ, PT ;  /* 0x000000ff0e00720b */ /* 0x000fe40003f84000 */
[----:B------:R-:W-:Y:S02]  /*0700*/  FSETP.GT.AND P5, PT, R13, RZ, PT ;  /* 0x000000ff0d00720b */ /* 0x000fe40003fa4000 */
[----:B------:R-:W-:-:S02]  /*0710*/  FSETP.GT.AND P6, PT, R12, RZ, PT ;  /* 0x000000ff0c00720b */ /* 0x000fc40003fc4000 */
[----:B------:R-:W-:Y:S02]  /*0720*/  PRMT R9, R16, 0x3340, R9 ;  /* 0x0000334010097816 */ /* 0x000fe40000000009 */
[----:B-1----:R-:W-:Y:S02]  /*0730*/  SHF.L.U32 R16, R10, 0x3, RZ ;  /* 0x000000030a107819 */ /* 0x002fe400000006ff */
[----:B------:R-:W-:Y:S02]  /*0740*/  SEL R17, RZ, 0x1, !P3 ;  /* 0x00000001ff117807 */ /* 0x000fe40005800000 */
[----:B------:R-:W-:Y:S02]  /*0750*/  SEL R18, RZ, 0x1, !P4 ;  /* 0x00000001ff127807 */ /* 0x000fe40006000000 */
[----:B------:R-:W-:Y:S02]  /*0760*/  SEL R10, RZ, 0x1, !P5 ;  /* 0x00000001ff0a7807 */ /* 0x000fe40006800000 */
[----:B------:R-:W-:-:S02]  /*0770*/  SEL R11, RZ, 0x1, !P6 ;  /* 0x00000001ff0b7807 */ /* 0x000fc40007000000 */
[----:B------:R-:W-:Y:S02]  /*0780*/  IADD3 R20, P0, R2, UR8, RZ ;  /* 0x0000000802147c10 */ /* 0x000fe4000ff1e0ff */
[----:B------:R-:W-:Y:S02]  /*0790*/  PRMT R17, R18, 0x3340, R17 ;  /* 0x0000334012117816 */ /* 0x000fe40000000011 */
[----:B------:R-:W-:Y:S02]  /*07a0*/  LOP3.LUT R16, R16, 0x3f8, RZ, 0xc0, !PT ;  /* 0x000003f810107812 */ /* 0x000fe400078ec0ff */
[----:B------:R-:W-:Y:S01]  /*07b0*/  PRMT R10, R11, 0x3340, R10 ;  /* 0x000033400b0a7816 */ /* 0x000fe2000000000a */
[----:B------:R-:W-:Y:S01]  /*07c0*/  @!P2 FMUL R4, R4, 0.20000000298023223877 ;  /* 0x3e4ccccd0404a820 */ /* 0x000fe20000400000 */
[----:B------:R-:W-:Y:S01]  /*07d0*/  LEA.HI.X.SX32 R21, R2, UR9, 0x1, P0 ;  /* 0x0000000902157c11 */ /* 0x000fe200080f0eff */
[----:B------:R-:W-:Y:S01]  /*07e0*/  @!P1 FMUL R5, R5, 0.20000000298023223877 ;  /* 0x3e4ccccd05059820 */ /* 0x000fe20000400000 */
[----:B------:R-:W-:Y:S01]  /*07f0*/  LEA R2, R16, UR4, 0x2 ;  /* 0x0000000410027c11 */ /* 0x000fe2000f8e10ff */
[----:B------:R-:W-:Y:S01]  /*0800*/  @!P3 FMUL R15, R15, 0.20000000298023223877 ;  /* 0x3e4ccccd0f0fb820 */ /* 0x000fe20000400000 */
[----:B------:R-:W-:Y:S01]  /*0810*/  @!P4 FMUL R14, R14, 0.20000000298023223877 ;  /* 0x3e4ccccd0e0ec820 */ /* 0x000fe20000400000 */
[----:B------:R-:W-:Y:S01]  /*0820*/  @!P5 FMUL R13, R13, 0.20000000298023223877 ;  /* 0x3e4ccccd0d0dd820 */ /* 0x000fe20000400000 */
[----:B------:R-:W-:Y:S01]  /*0830*/  @!P6 FMUL R12, R12, 0.20000000298023223877 ;  /* 0x3e4ccccd0c0ce820 */ /* 0x000fe20000400000 */
[----:B------:R-:W-:-:S02]  /*0840*/  PRMT R26, R9, 0x5410, R8 ;  /* 0x00005410091a7816 */ /* 0x000fc40000000008 */
[----:B------:R-:W-:Y:S01]  /*0850*/  PRMT R27, R10, 0x5410, R17 ;  /* 0x000054100a1b7816 */ /* 0x000fe20000000011 */
[----:B------:R1:W-:Y:S04]  /*0860*/  STS.128 [R2], R4 ;  /* 0x0000000402007388 */ /* 0x0003e80000000c00 */
[----:B------:R2:W-:Y:S04]  /*0870*/  STS.128 [R2+0x10], R12 ;  /* 0x0000100c02007388 */ /* 0x0005e80000000c00 */
[----:B------:R-:W-:Y:S01]  /*0880*/  STG.E.64 desc[UR6][R20.64], R26 ;  /* 0x0000001a14007986 */ /* 0x000fe2000c101b06 */
[----:B------:R-:W-:Y:S01]  /*0890*/  LEA R24, R0, UR4, 0x2 ;  /* 0x0000000400187c11 */ /* 0x000fe2000f8e10ff */
[----:B------:R-:W-:Y:S01]  /*08a0*/  ULDC.64 UR4, c[0x0][0x220] ;  /* 0x0000880000047ab9 */ /* 0x000fe20000000a00 */
[----:B------:R-:W-:Y:S06]  /*08b0*/  BAR.SYNC.DEFER_BLOCKING 0x0 ;  /* 0x0000000000007b1d */ /* 0x000fec0000010000 */
[----:B------:R-:W3:Y:S04]  /*08c0*/  LDS.128 R16, [R24] ;  /* 0x0000000018107984 */ /* 0x000ee80000000c00 */
[----:B------:R-:W4:Y:S01]  /*08d0*/  LDS.128 R8, [R24+0x800] ;  /* 0x0008000018087984 */ /* 0x000f220000000c00 */
[----:B------:R-:W-:-:S02]  /*08e0*/  LOP3.LUT R25, R3, R0, RZ, 0xfc, !PT ;  /* 0x0000000003197212 */ /* 0x000fc400078efcff */
[----:B------:R-:W-:Y:S02]  /*08f0*/  SHF.R.S32.HI R0, RZ, 0x1f, R3 ;  /* 0x0000001fff007819 */ /* 0x000fe40000011403 */
[C---:B-1----:R-:W-:Y:S01]  /*0900*/  LEA R4, P0, R25.reuse, UR4, 0x2 ;  /* 0x0000000419047c11 */ /* 0x042fe2000f8010ff */
[----:B--2---:R-:W-:-:S03]  /*0910*/  IMAD.WIDE R2, R25, 0x4, R22 ;  /* 0x0000000419027825 */ /* 0x004fc600078e0216 */
[----:B------:R-:W-:Y:S02]  /*0920*/  LEA.HI.X R5, R25, UR5, R0, 0x2, P0 ;  /* 0x0000000519057c11 */ /* 0x000fe400080f1400 */
[----:B---3--:R-:W-:Y:S04]  /*0930*/  STG.E.128 desc[UR6][R2.64], R16 ;  /* 0x0000001002007986 */ /* 0x008fe8000c101d06 */
[----:B----4-:R-:W-:Y:S01]  /*0940*/  STG.E.128 desc[UR6][R4.64+0x800], R8 ;  /* 0x0008000804007986 */ /* 0x010fe2000c101d06 */
[----:B------:R-:W-:Y:S05]  /*0950*/  EXIT ;  /* 0x000000000000794d */ /* 0x000fea0003800000 */
.L_x_0:
[----:B------:R-:W-:-:S00]  /*0960*/  BRA `(.L_x_0) ;  /* 0xfffffffc00fc7947 */ /* 0x000fc0000383ffff */
[----:B------:R-:W-:-:S00]  /*0970*/  NOP ;  /* 0x0000000000007918 */ /* 0x000fc00000000000 */
        /* <DEDUP_REMOVED lines=8> */
.L_x_1:


//--------------------- .nv.shared.triton_poi_fused_avg_pool2d_leaky_relu_18 --------------------------
	.section	.nv.shared.triton_poi_fused_avg_pool2d_leaky_relu_18,"aw",@nobits
	.sectionflags	@""
	.align	16
	.zero		1024


//--------------------- .nv.constant0.triton_poi_fused_avg_pool2d_leaky_relu_18 --------------------------
	.section	.nv.constant0.triton_poi_fused_avg_pool2d_leaky_relu_18,"a",@progbits
	.sectionflags	@""
	.align	4
.nv.constant0.triton_poi_fused_avg_pool2d_leaky_relu_18:
	.zero		556
